//
// Generated by NVIDIA NVVM Compiler
//
// Compiler Build ID: CL-36424714
// Cuda compilation tools, release 13.0, V13.0.88
// Based on NVVM 20.0.0
//

.version 9.0
.target sm_100
.address_size 64

	// .globl	_Z4multPiS_S_i

.visible .entry _Z4multPiS_S_i(
	.param .u64 .ptr .align 1 _Z4multPiS_S_i_param_0,
	.param .u64 .ptr .align 1 _Z4multPiS_S_i_param_1,
	.param .u64 .ptr .align 1 _Z4multPiS_S_i_param_2,
	.param .u32 _Z4multPiS_S_i_param_3
)
{
	.reg .pred 	%p<11>;
	.reg .b32 	%r<106>;
	.reg .b64 	%rd<67>;

	ld.param.u64 	%rd14, [_Z4multPiS_S_i_param_0];
	ld.param.u64 	%rd15, [_Z4multPiS_S_i_param_1];
	ld.param.u32 	%r29, [_Z4multPiS_S_i_param_3];
	cvta.to.global.u64 	%rd1, %rd15;
	cvta.to.global.u64 	%rd2, %rd14;
	mov.u32 	%r30, %ctaid.x;
	mov.u32 	%r31, %ntid.x;
	mov.u32 	%r32, %tid.x;
	mad.lo.s32 	%r1, %r30, %r31, %r32;
	mov.u32 	%r33, %ctaid.y;
	mov.u32 	%r34, %ntid.y;
	mov.u32 	%r35, %tid.y;
	mad.lo.s32 	%r36, %r33, %r34, %r35;
	mul.lo.s32 	%r2, %r29, %r36;
	add.s32 	%r3, %r2, %r1;
	mul.lo.s32 	%r37, %r29, %r29;
	setp.ge.s32 	%p1, %r3, %r37;
	@%p1 bra 	$L__BB0_14;
	setp.lt.s32 	%p2, %r29, 1;
	mov.b32 	%r105, 0;
	@%p2 bra 	$L__BB0_13;
	and.b32  	%r4, %r29, 7;
	setp.lt.u32 	%p3, %r29, 8;
	mov.b32 	%r105, 0;
	mov.u32 	%r101, %r105;
	@%p3 bra 	$L__BB0_5;
	and.b32  	%r101, %r29, 2147483640;
	neg.s32 	%r94, %r101;
	mul.wide.u32 	%rd16, %r29, 4;
	add.s64 	%rd3, %rd1, %rd16;
	mul.wide.u32 	%rd17, %r29, 8;
	add.s64 	%rd4, %rd1, %rd17;
	mul.wide.u32 	%rd18, %r29, 12;
	add.s64 	%rd5, %rd1, %rd18;
	mul.wide.u32 	%rd19, %r29, 16;
	add.s64 	%rd6, %rd1, %rd19;
	mul.wide.u32 	%rd20, %r29, 20;
	add.s64 	%rd7, %rd1, %rd20;
	mul.wide.u32 	%rd21, %r29, 24;
	add.s64 	%rd8, %rd1, %rd21;
	mul.wide.u32 	%rd22, %r29, 28;
	add.s64 	%rd9, %rd1, %rd22;
	mul.wide.u32 	%rd23, %r2, 4;
	add.s64 	%rd24, %rd23, %rd2;
	add.s64 	%rd66, %rd24, 16;
	mov.b32 	%r105, 0;
	mov.u32 	%r93, %r1;
$L__BB0_4:
	.pragma "nounroll";
	mul.wide.s32 	%rd25, %r93, 4;
	add.s64 	%rd26, %rd3, %rd25;
	add.s64 	%rd27, %rd4, %rd25;
	add.s64 	%rd28, %rd5, %rd25;
	add.s64 	%rd29, %rd6, %rd25;
	add.s64 	%rd30, %rd7, %rd25;
	add.s64 	%rd31, %rd8, %rd25;
	add.s64 	%rd32, %rd9, %rd25;
	add.s64 	%rd33, %rd1, %rd25;
	ld.global.u32 	%r42, [%rd66+-16];
	ld.global.u32 	%r43, [%rd33];
	mad.lo.s32 	%r44, %r43, %r42, %r105;
	ld.global.u32 	%r45, [%rd66+-12];
	ld.global.u32 	%r46, [%rd26];
	mad.lo.s32 	%r47, %r46, %r45, %r44;
	ld.global.u32 	%r48, [%rd66+-8];
	ld.global.u32 	%r49, [%rd27];
	mad.lo.s32 	%r50, %r49, %r48, %r47;
	ld.global.u32 	%r51, [%rd66+-4];
	ld.global.u32 	%r52, [%rd28];
	mad.lo.s32 	%r53, %r52, %r51, %r50;
	ld.global.u32 	%r54, [%rd66];
	ld.global.u32 	%r55, [%rd29];
	mad.lo.s32 	%r56, %r55, %r54, %r53;
	ld.global.u32 	%r57, [%rd66+4];
	ld.global.u32 	%r58, [%rd30];
	mad.lo.s32 	%r59, %r58, %r57, %r56;
	ld.global.u32 	%r60, [%rd66+8];
	ld.global.u32 	%r61, [%rd31];
	mad.lo.s32 	%r62, %r61, %r60, %r59;
	ld.global.u32 	%r63, [%rd66+12];
	ld.global.u32 	%r64, [%rd32];
	mad.lo.s32 	%r105, %r64, %r63, %r62;
	add.s32 	%r94, %r94, 8;
	shl.b32 	%r65, %r29, 3;
	add.s32 	%r93, %r93, %r65;
	add.s64 	%rd66, %rd66, 32;
	setp.ne.s32 	%p4, %r94, 0;
	@%p4 bra 	$L__BB0_4;
$L__BB0_5:
	setp.eq.s32 	%p5, %r4, 0;
	@%p5 bra 	$L__BB0_13;
	and.b32  	%r16, %r29, 3;
	setp.lt.u32 	%p6, %r4, 4;
	@%p6 bra 	$L__BB0_8;
	add.s32 	%r67, %r101, %r2;
	mul.wide.u32 	%rd34, %r67, 4;
	add.s64 	%rd35, %rd2, %rd34;
	ld.global.u32 	%r68, [%rd35];
	mad.lo.s32 	%r69, %r101, %r29, %r1;
	mul.wide.s32 	%rd36, %r69, 4;
	add.s64 	%rd37, %rd1, %rd36;
	ld.global.u32 	%r70, [%rd37];
	mad.lo.s32 	%r71, %r70, %r68, %r105;
	cvt.u64.u32 	%rd38, %r2;
	cvt.u64.u32 	%rd39, %r101;
	add.s64 	%rd40, %rd39, %rd38;
	shl.b64 	%rd41, %rd40, 2;
	add.s64 	%rd42, %rd2, %rd41;
	ld.global.u32 	%r72, [%rd42+4];
	mul.wide.u32 	%rd43, %r29, 4;
	add.s64 	%rd44, %rd37, %rd43;
	ld.global.u32 	%r73, [%rd44];
	mad.lo.s32 	%r74, %r73, %r72, %r71;
	ld.global.u32 	%r75, [%rd42+8];
	add.s64 	%rd45, %rd44, %rd43;
	ld.global.u32 	%r76, [%rd45];
	mad.lo.s32 	%r77, %r76, %r75, %r74;
	ld.global.u32 	%r78, [%rd42+12];
	add.s64 	%rd46, %rd45, %rd43;
	ld.global.u32 	%r79, [%rd46];
	mad.lo.s32 	%r105, %r79, %r78, %r77;
	add.s32 	%r101, %r101, 4;
$L__BB0_8:
	setp.eq.s32 	%p7, %r16, 0;
	@%p7 bra 	$L__BB0_13;
	setp.eq.s32 	%p8, %r16, 1;
	@%p8 bra 	$L__BB0_11;
	add.s32 	%r81, %r101, %r2;
	mul.wide.u32 	%rd47, %r81, 4;
	add.s64 	%rd48, %rd2, %rd47;
	ld.global.u32 	%r82, [%rd48];
	mad.lo.s32 	%r83, %r101, %r29, %r1;
	mul.wide.s32 	%rd49, %r83, 4;
	add.s64 	%rd50, %rd1, %rd49;
	ld.global.u32 	%r84, [%rd50];
	mad.lo.s32 	%r85, %r84, %r82, %r105;
	cvt.u64.u32 	%rd51, %r2;
	cvt.u64.u32 	%rd52, %r101;
	add.s64 	%rd53, %rd52, %rd51;
	shl.b64 	%rd54, %rd53, 2;
	add.s64 	%rd55, %rd2, %rd54;
	ld.global.u32 	%r86, [%rd55+4];
	mul.wide.u32 	%rd56, %r29, 4;
	add.s64 	%rd57, %rd50, %rd56;
	ld.global.u32 	%r87, [%rd57];
	mad.lo.s32 	%r105, %r87, %r86, %r85;
	add.s32 	%r101, %r101, 2;
$L__BB0_11:
	and.b32  	%r88, %r29, 1;
	setp.eq.b32 	%p9, %r88, 1;
	not.pred 	%p10, %p9;
	@%p10 bra 	$L__BB0_13;
	add.s32 	%r89, %r101, %r2;
	mul.wide.u32 	%rd58, %r89, 4;
	add.s64 	%rd59, %rd2, %rd58;
	ld.global.u32 	%r90, [%rd59];
	mad.lo.s32 	%r91, %r101, %r29, %r1;
	mul.wide.s32 	%rd60, %r91, 4;
	add.s64 	%rd61, %rd1, %rd60;
	ld.global.u32 	%r92, [%rd61];
	mad.lo.s32 	%r105, %r92, %r90, %r105;
$L__BB0_13:
	ld.param.u64 	%rd65, [_Z4multPiS_S_i_param_2];
	cvta.to.global.u64 	%rd62, %rd65;
	mul.wide.s32 	%rd63, %r3, 4;
	add.s64 	%rd64, %rd62, %rd63;
	st.global.u32 	[%rd64], %r105;
$L__BB0_14:
	ret;

}


// ===== COMPILED SASS (sm_100) =====

	.target	sm_100

	.elftype	@"ET_EXEC"


//--------------------- .note.nv.tkinfo           --------------------------
	.section	.note.nv.tkinfo,"",@"SHT_NOTE"
	.sectionflags	@"SHF_NOTE_NV_TKINFO"
	.tkinfo
        /*0018*/ 	.word	0x00000002
        /*0030*/ 	.string	""
        /*0030*/ 	.string	"ptxas"
        /*0030*/ 	.string	"Cuda compilation tools, release 13.0, V13.0.88"
        /*0030*/ 	.string	"Build cuda_13.0.r13.0/compiler.36424714_0"
        /*0030*/ 	.string	"-arch sm_100 -m 64 "



//--------------------- .note.nv.cuinfo           --------------------------
	.section	.note.nv.cuinfo,"",@"SHT_NOTE"
	.sectionflags	@"SHF_NOTE_NV_CUINFO"
        /*0018*/ 	.short	0x0002
        /*001a*/ 	.short	0x0064
        /*001c*/ 	.short	0x0082
	.zero		2


//--------------------- .nv.info                  --------------------------
	.section	.nv.info,"",@"SHT_CUDA_INFO"
	.align	4


	//----- nvinfo : EIATTR_REGCOUNT
	.align		4
        /*0000*/ 	.byte	0x04, 0x2f
        /*0002*/ 	.short	(.L_1 - .L_0)
	.align		4
.L_0:
        /*0004*/ 	.word	index@(_Z4multPiS_S_i)
        /*0008*/ 	.word	0x0000001e


	//----- nvinfo : EIATTR_FRAME_SIZE
	.align		4
.L_1:
        /*000c*/ 	.byte	0x04, 0x11
        /*000e*/ 	.short	(.L_3 - .L_2)
	.align		4
.L_2:
        /*0010*/ 	.word	index@(_Z4multPiS_S_i)
        /*0014*/ 	.word	0x00000000


	//----- nvinfo : EIATTR_MIN_STACK_SIZE
	.align		4
.L_3:
        /*0018*/ 	.byte	0x04, 0x12
        /*001a*/ 	.short	(.L_5 - .L_4)
	.align		4
.L_4:
        /*001c*/ 	.word	index@(_Z4multPiS_S_i)
        /*0020*/ 	.word	0x00000000
.L_5:


//--------------------- .nv.compat                --------------------------
	.section	.nv.compat,"",@"SHT_CUDA_COMPAT_INFO"
	.align	4
        /*0000*/ 	.byte	0x02, 0x09, 0x00, 0x00, 0x02, 0x02, 0x01, 0x00, 0x02, 0x05, 0x05, 0x00, 0x03, 0x07, 0x01, 0x01
        /*0010*/ 	.byte	0x02, 0x03, 0x00, 0x00, 0x02, 0x06, 0x01, 0x00, 0x04, 0x0b, 0x08, 0x00, 0x09, 0x00, 0x00, 0x00
        /*0020*/ 	.byte	0x00, 0x00, 0x00, 0x00


//--------------------- .nv.info._Z4multPiS_S_i   --------------------------
	.section	.nv.info._Z4multPiS_S_i,"",@"SHT_CUDA_INFO"
	.sectionflags	@""
	.align	4


	//----- nvinfo : EIATTR_CUDA_API_VERSION
	.align		4
        /*0000*/ 	.byte	0x04, 0x37
        /*0002*/ 	.short	(.L_7 - .L_6)
.L_6:
        /*0004*/ 	.word	0x00000082


	//----- nvinfo : EIATTR_KPARAM_INFO
	.align		4
.L_7:
        /*0008*/ 	.byte	0x04, 0x17
        /*000a*/ 	.short	(.L_9 - .L_8)
.L_8:
        /*000c*/ 	.word	0x00000000
        /*0010*/ 	.short	0x0003
        /*0012*/ 	.short	0x0018
        /*0014*/ 	.byte	0x00, 0xf0, 0x11, 0x00


	//----- nvinfo : EIATTR_KPARAM_INFO
	.align		4
.L_9:
        /*0018*/ 	.byte	0x04, 0x17
        /*001a*/ 	.short	(.L_11 - .L_10)
.L_10:
        /*001c*/ 	.word	0x00000000
        /*0020*/ 	.short	0x0002
        /*0022*/ 	.short	0x0010
        /*0024*/ 	.byte	0x00, 0xf5, 0x21, 0x00


	//----- nvinfo : EIATTR_KPARAM_INFO
	.align		4
.L_11:
        /*0028*/ 	.byte	0x04, 0x17
        /*002a*/ 	.short	(.L_13 - .L_12)
.L_12:
        /*002c*/ 	.word	0x00000000
        /*0030*/ 	.short	0x0001
        /*0032*/ 	.short	0x0008
        /*0034*/ 	.byte	0x00, 0xf5, 0x21, 0x00


	//----- nvinfo : EIATTR_KPARAM_INFO
	.align		4
.L_13:
        /*0038*/ 	.byte	0x04, 0x17
        /*003a*/ 	.short	(.L_15 - .L_14)
.L_14:
        /*003c*/ 	.word	0x00000000
        /*0040*/ 	.short	0x0000
        /*0042*/ 	.short	0x0000
        /*0044*/ 	.byte	0x00, 0xf5, 0x21, 0x00


	//----- nvinfo : EIATTR_SPARSE_MMA_MASK
	.align		4
.L_15:
        /*0048*/ 	.byte	0x03, 0x50
        /*004a*/ 	.short	0x0000


	//----- nvinfo : EIATTR_MAXREG_COUNT
	.align		4
        /*004c*/ 	.byte	0x03, 0x1b
        /*004e*/ 	.short	0x00ff


	//----- nvinfo : EIATTR_MERCURY_ISA_VERSION
	.align		4
        /*0050*/ 	.byte	0x03, 0x5f
        /*0052*/ 	.short	0x0101


	//----- nvinfo : EIATTR_VRC_CTA_INIT_COUNT
	.align		4
        /*0054*/ 	.byte	0x02, 0x4a
	.zero		1
	.zero		1


	//----- nvinfo : EIATTR_EXIT_INSTR_OFFSETS
	.align		4
        /*0058*/ 	.byte	0x04, 0x1c
        /*005a*/ 	.short	(.L_17 - .L_16)


	//   ....[0]....
.L_16:
        /*005c*/ 	.word	0x000000e0


	//   ....[1]....
        /*0060*/ 	.word	0x00000af0


	//----- nvinfo : EIATTR_CBANK_PARAM_SIZE
	.align		4
.L_17:
        /*0064*/ 	.byte	0x03, 0x19
        /*0066*/ 	.short	0x001c


	//----- nvinfo : EIATTR_PARAM_CBANK
	.align		4
        /*0068*/ 	.byte	0x04, 0x0a
        /*006a*/ 	.short	(.L_19 - .L_18)
	.align		4
.L_18:
        /*006c*/ 	.word	index@(.nv.constant0._Z4multPiS_S_i)
        /*0070*/ 	.short	0x0380
        /*0072*/ 	.short	0x001c


	//----- nvinfo : EIATTR_SW_WAR
	.align		4
.L_19:
        /*0074*/ 	.byte	0x04, 0x36
        /*0076*/ 	.short	(.L_21 - .L_20)
.L_20:
        /*0078*/ 	.word	0x00000008
.L_21:


//--------------------- .nv.callgraph             --------------------------
	.section	.nv.callgraph,"",@"SHT_CUDA_CALLGRAPH"
	.align	4
	.sectionentsize	8
	.align		4
        /*0000*/ 	.word	0x00000000
	.align		4
        /*0004*/ 	.word	0xffffffff
	.align		4
        /*0008*/ 	.word	0x00000000
	.align		4
        /*000c*/ 	.word	0xfffffffe
	.align		4
        /*0010*/ 	.word	0x00000000
	.align		4
        /*0014*/ 	.word	0xfffffffd
	.align		4
        /*0018*/ 	.word	0x00000000
	.align		4
        /*001c*/ 	.word	0xfffffffc


//--------------------- .text._Z4multPiS_S_i      --------------------------
	.section	.text._Z4multPiS_S_i,"ax",@progbits
	.align	128
        .global         _Z4multPiS_S_i
        .type           _Z4multPiS_S_i,@function
        .size           _Z4multPiS_S_i,(.L_x_5 - _Z4multPiS_S_i)
        .other          _Z4multPiS_S_i,@"STO_CUDA_ENTRY STV_DEFAULT"
_Z4multPiS_S_i:
.text._Z4multPiS_S_i:
[----:B------:R-:W-:Y:S01]  /*0000*/  LDC R1, c[0x0][0x37c] ;  /* 0x0000df00ff017b82 */ /* 0x000fe20000000800 */
[----:B------:R-:W0:Y:S07]  /*0010*/  S2R R0, SR_TID.Y ;  /* 0x0000000000007919 */ /* 0x000e2e0000002200 */
[----:B------:R-:W1:Y:S01]  /*0020*/  LDC R12, c[0x0][0x360] ;  /* 0x0000d800ff0c7b82 */ /* 0x000e620000000800 */
[----:B------:R-:W2:Y:S01]  /*0030*/  LDCU UR18, c[0x0][0x398] ;  /* 0x00007300ff1277ac */ /* 0x000ea20008000800 */
[----:B------:R-:W1:Y:S06]  /*0040*/  S2R R3, SR_TID.X ;  /* 0x0000000000037919 */ /* 0x000e6c0000002100 */
[----:B------:R-:W0:Y:S08]  /*0050*/  S2UR UR5, SR_CTAID.Y ;  /* 0x00000000000579c3 */ /* 0x000e300000002600 */
[----:B------:R-:W0:Y:S08]  /*0060*/  LDC R13, c[0x0][0x364] ;  /* 0x0000d900ff0d7b82 */ /* 0x000e300000000800 */
[----:B------:R-:W1:Y:S01]  /*0070*/  S2UR UR4, SR_CTAID.X ;  /* 0x00000000000479c3 */ /* 0x000e620000002500 */
[----:B0-----:R-:W-:-:S04]  /*0080*/  IMAD R13, R13, UR5, R0 ;  /* 0x000000050d0d7c24 */ /* 0x001fc8000f8e0200 */
[----:B--2---:R-:W-:Y:S02]  /*0090*/  IMAD R13, R13, UR18, RZ ;  /* 0x000000120d0d7c24 */ /* 0x004fe4000f8e02ff */
[----:B-1----:R-:W-:Y:S01]  /*00a0*/  IMAD R12, R12, UR4, R3 ;  /* 0x000000040c0c7c24 */ /* 0x002fe2000f8e0203 */
[----:B------:R-:W-:-:S04]  /*00b0*/  UIMAD UR4, UR18, UR18, URZ ;  /* 0x00000012120472a4 */ /* 0x000fc8000f8e02ff */
[----:B------:R-:W-:-:S04]  /*00c0*/  IADD3 R14, PT, PT, R12, R13, RZ ;  /* 0x0000000d0c0e7210 */ /* 0x000fc80007ffe0ff */
[----:B------:R-:W-:-:S13]  /*00d0*/  ISETP.GE.AND P0, PT, R14, UR4, PT ;  /* 0x000000040e007c0c */ /* 0x000fda000bf06270 */
[----:B------:R-:W-:Y:S05]  /*00e0*/  @P0 EXIT ;  /* 0x000000000000094d */ /* 0x000fea0003800000 */
[----:B------:R-:W-:Y:S01]  /*00f0*/  UISETP.GE.AND UP0, UPT, UR18, 0x1, UPT ;  /* 0x000000011200788c */ /* 0x000fe2000bf06270 */
[----:B------:R-:W-:Y:S01]  /*0100*/  HFMA2 R23, -RZ, RZ, 0, 0 ;  /* 0x00000000ff177431 */ /* 0x000fe200000001ff */
[----:B------:R-:W0:Y:S07]  /*0110*/  LDCU.64 UR16, c[0x0][0x358] ;  /* 0x00006b00ff1077ac */ /* 0x000e2e0008000a00 */
[----:B------:R-:W-:Y:S05]  /*0120*/  BRA.U !UP0, `(.L_x_0) ;  /* 0x0000000908647547 */ /* 0x000fea000b800000 */
[----:B------:R-:W-:Y:S01]  /*0130*/  UISETP.GE.U32.AND UP1, UPT, UR18, 0x8, UPT ;  /* 0x000000081200788c */ /* 0x000fe2000bf26070 */
[----:B------:R-:W-:Y:S01]  /*0140*/  MOV R23, RZ ;  /* 0x000000ff00177202 */ /* 0x000fe20000000f00 */
[----:B------:R-:W-:Y:S01]  /*0150*/  ULOP3.LUT UR19, UR18, 0x7, URZ, 0xc0, !UPT ;  /* 0x0000000712137892 */ /* 0x000fe2000f8ec0ff */
[----:B------:R-:W-:-:S03]  /*0160*/  UMOV UR4, URZ ;  /* 0x000000ff00047c82 */ /* 0x000fc60008000000 */
[----:B------:R-:W-:-:S03]  /*0170*/  UISETP.NE.AND UP0, UPT, UR19, URZ, UPT ;  /* 0x000000ff1300728c */ /* 0x000fc6000bf05270 */
[----:B------:R-:W-:Y:S08]  /*0180*/  BRA.U !UP1, `(.L_x_1) ;  /* 0x0000000509107547 */ /* 0x000ff0000b800000 */
[----:B------:R-:W1:Y:S01]  /*0190*/  LDCU.128 UR20, c[0x0][0x380] ;  /* 0x00007000ff1477ac */ /* 0x000e620008000c00 */
[----:B------:R-:W-:Y:S01]  /*01a0*/  IMAD.MOV.U32 R23, RZ, RZ, RZ ;  /* 0x000000ffff177224 */ /* 0x000fe200078e00ff */
[----:B------:R-:W-:Y:S01]  /*01b0*/  MOV R0, R12 ;  /* 0x0000000c00007202 */ /* 0x000fe20000000f00 */
[----:B------:R-:W-:-:S04]  /*01c0*/  ULOP3.LUT UR4, UR18, 0x7ffffff8, URZ, 0xc0, !UPT ;  /* 0x7ffffff812047892 */ /* 0x000fc8000f8ec0ff */
[----:B------:R-:W-:Y:S01]  /*01d0*/  UIADD3 UR5, UPT, UPT, -UR4, URZ, URZ ;  /* 0x000000ff04057290 */ /* 0x000fe2000fffe1ff */
[----:B-1----:R-:W-:Y:S01]  /*01e0*/  MOV R2, UR20 ;  /* 0x0000001400027c02 */ /* 0x002fe20008000f00 */
[----:B------:R-:W-:Y:S01]  /*01f0*/  UIMAD.WIDE.U32 UR6, UR18, 0xc, UR22 ;  /* 0x0000000c120678a5 */ /* 0x000fe2000f8e0016 */
[----:B------:R-:W-:Y:S01]  /*0200*/  MOV R3, UR21 ;  /* 0x0000001500037c02 */ /* 0x000fe20008000f00 */
[----:B------:R-:W-:Y:S02]  /*0210*/  UIMAD.WIDE.U32 UR8, UR18, 0x10, UR22 ;  /* 0x00000010120878a5 */ /* 0x000fe4000f8e0016 */
[----:B------:R-:W-:Y:S01]  /*0220*/  UIMAD.WIDE.U32 UR10, UR18, 0x14, UR22 ;  /* 0x00000014120a78a5 */ /* 0x000fe2000f8e0016 */
[----:B------:R-:W-:Y:S01]  /*0230*/  IMAD.WIDE.U32 R2, R13, 0x4, R2 ;  /* 0x000000040d027825 */ /* 0x000fe200078e0002 */
[----:B------:R-:W-:Y:S02]  /*0240*/  UIMAD.WIDE.U32 UR12, UR18, 0x18, UR22 ;  /* 0x00000018120c78a5 */ /* 0x000fe4000f8e0016 */
[----:B------:R-:W-:Y:S01]  /*0250*/  UIMAD.WIDE.U32 UR14, UR18, 0x1c, UR22 ;  /* 0x0000001c120e78a5 */ /* 0x000fe2000f8e0016 */
[----:B------:R-:W-:-:S04]  /*0260*/  IADD3 R6, P0, PT, R2, 0x10, RZ ;  /* 0x0000001002067810 */ /* 0x000fc80007f1e0ff */
[----:B------:R-:W-:-:S09]  /*0270*/  IADD3.X R7, PT, PT, RZ, R3, RZ, P0, !PT ;  /* 0x00000003ff077210 */ /* 0x000fd200007fe4ff */
.L_x_2:
[----:B------:R-:W-:Y:S01]  /*0280*/  HFMA2 R3, -RZ, RZ, 0, 2.384185791015625e-07 ;  /* 0x00000004ff037431 */ /* 0x000fe200000001ff */
[----:B------:R-:W-:Y:S02]  /*0290*/  UIMAD.WIDE.U32 UR24, UR18, 0x4, UR22 ;  /* 0x00000004121878a5 */ /* 0x000fe4000f8e0016 */
[----:B------:R-:W-:Y:S01]  /*02a0*/  UIMAD.WIDE.U32 UR20, UR18, 0x8, UR22 ;  /* 0x00000008121478a5 */ /* 0x000fe2000f8e0016 */
[----:B------:R-:W-:-:S03]  /*02b0*/  HFMA2 R11, -RZ, RZ, 0, 2.384185791015625e-07 ;  /* 0x00000004ff0b7431 */ /* 0x000fc600000001ff */
[----:B------:R-:W-:Y:S02]  /*02c0*/  MOV R24, UR24 ;  /* 0x0000001800187c02 */ /* 0x000fe40008000f00 */
[----:B------:R-:W-:Y:S01]  /*02d0*/  MOV R25, UR25 ;  /* 0x0000001900197c02 */ /* 0x000fe20008000f00 */
[----:B------:R-:W-:Y:S01]  /*02e0*/  IMAD.WIDE R2, R0, R3, UR22 ;  /* 0x0000001600027e25 */ /* 0x000fe2000f8e0203 */
[----:B------:R-:W-:-:S03]  /*02f0*/  MOV R4, UR20 ;  /* 0x0000001400047c02 */ /* 0x000fc60008000f00 */
[----:B------:R-:W-:Y:S01]  /*0300*/  IMAD.U32 R5, RZ, RZ, UR21 ;  /* 0x00000015ff057e24 */ /* 0x000fe2000f8e00ff */
[----:B0-----:R0:W2:Y:S01]  /*0310*/  LDG.E R22, desc[UR16][R2.64] ;  /* 0x0000001002167981 */ /* 0x0010a2000c1e1900 */
[----:B------:R-:W-:-:S04]  /*0320*/  IMAD.WIDE R24, R0, 0x4, R24 ;  /* 0x0000000400187825 */ /* 0x000fc800078e0218 */
[C---:B------:R-:W-:Y:S01]  /*0330*/  IMAD.WIDE R8, R0.reuse, 0x4, R4 ;  /* 0x0000000400087825 */ /* 0x040fe200078e0204 */
[----:B------:R1:W3:Y:S01]  /*0340*/  LDG.E R20, desc[UR16][R24.64] ;  /* 0x0000001018147981 */ /* 0x0002e2000c1e1900 */
[----:B0-----:R-:W-:Y:S02]  /*0350*/  MOV R2, R6 ;  /* 0x0000000600027202 */ /* 0x001fe40000000f00 */
[----:B------:R-:W-:Y:S01]  /*0360*/  IMAD.WIDE R10, R0, R11, UR6 ;  /* 0x00000006000a7e25 */ /* 0x000fe2000f8e020b */
[----:B------:R-:W-:-:S03]  /*0370*/  MOV R3, R7 ;  /* 0x0000000700037202 */ /* 0x000fc60000000f00 */
[----:B------:R-:W-:Y:S01]  /*0380*/  HFMA2 R7, -RZ, RZ, 0, 2.384185791015625e-07 ;  /* 0x00000004ff077431 */ /* 0x000fe200000001ff */
[----:B------:R-:W-:Y:S01]  /*0390*/  MOV R5, 0x4 ;  /* 0x0000000400057802 */ /* 0x000fe20000000f00 */
[----:B------:R0:W4:Y:S04]  /*03a0*/  LDG.E R18, desc[UR16][R8.64] ;  /* 0x0000001008127981 */ /* 0x000128000c1e1900 */
[----:B------:R-:W2:Y:S04]  /*03b0*/  LDG.E R21, desc[UR16][R2.64+-0x10] ;  /* 0xfffff01002157981 */ /* 0x000ea8000c1e1900 */
[----:B------:R-:W3:Y:S01]  /*03c0*/  LDG.E R19, desc[UR16][R2.64+-0xc] ;  /* 0xfffff41002137981 */ /* 0x000ee2000c1e1900 */
[----:B------:R-:W-:-:S03]  /*03d0*/  IMAD.WIDE R4, R0, R5, UR8 ;  /* 0x0000000800047e25 */ /* 0x000fc6000f8e0205 */
[----:B------:R-:W4:Y:S01]  /*03e0*/  LDG.E R17, desc[UR16][R2.64+-0x8] ;  /* 0xfffff81002117981 */ /* 0x000f22000c1e1900 */
[----:B------:R-:W-:-:S03]  /*03f0*/  IMAD.WIDE R6, R0, R7, UR10 ;  /* 0x0000000a00067e25 */ /* 0x000fc6000f8e0207 */
[----:B------:R5:W4:Y:S01]  /*0400*/  LDG.E R16, desc[UR16][R10.64] ;  /* 0x000000100a107981 */ /* 0x000b22000c1e1900 */
[----:B-1----:R-:W-:-:S03]  /*0410*/  IMAD.MOV.U32 R25, RZ, RZ, 0x4 ;  /* 0x00000004ff197424 */ /* 0x002fc600078e00ff */
[----:B------:R-:W4:Y:S01]  /*0420*/  LDG.E R15, desc[UR16][R2.64+-0x4] ;  /* 0xfffffc10020f7981 */ /* 0x000f22000c1e1900 */
[C---:B0-----:R-:W-:Y:S01]  /*0430*/  IMAD.WIDE R8, R0.reuse, R25, UR12 ;  /* 0x0000000c00087e25 */ /* 0x041fe2000f8e0219 */
[----:B------:R-:W-:Y:S02]  /*0440*/  MOV R27, 0x4 ;  /* 0x00000004001b7802 */ /* 0x000fe40000000f00 */
[----:B------:R-:W4:Y:S04]  /*0450*/  LDG.E R5, desc[UR16][R4.64] ;  /* 0x0000001004057981 */ /* 0x000f28000c1e1900 */
[----:B------:R-:W4:Y:S01]  /*0460*/  LDG.E R24, desc[UR16][R2.64] ;  /* 0x0000001002187981 */ /* 0x000f22000c1e1900 */
[----:B-----5:R-:W-:-:S03]  /*0470*/  IMAD.WIDE R10, R0, R27, UR14 ;  /* 0x0000000e000a7e25 */ /* 0x020fc6000f8e021b */
[----:B------:R-:W5:Y:S04]  /*0480*/  LDG.E R6, desc[UR16][R6.64] ;  /* 0x0000001006067981 */ /* 0x000f68000c1e1900 */
[----:B------:R-:W5:Y:S04]  /*0490*/  LDG.E R25, desc[UR16][R2.64+0x4] ;  /* 0x0000041002197981 */ /* 0x000f68000c1e1900 */
[----:B------:R-:W5:Y:S04]  /*04a0*/  LDG.E R9, desc[UR16][R8.64] ;  /* 0x0000001008097981 */ /* 0x000f68000c1e1900 */
[----:B------:R-:W5:Y:S04]  /*04b0*/  LDG.E R26, desc[UR16][R2.64+0x8] ;  /* 0x00000810021a7981 */ /* 0x000f68000c1e1900 */
[----:B------:R-:W5:Y:S04]  /*04c0*/  LDG.E R10, desc[UR16][R10.64] ;  /* 0x000000100a0a7981 */ /* 0x000f68000c1e1900 */
[----:B------:R-:W5:Y:S01]  /*04d0*/  LDG.E R27, desc[UR16][R2.64+0xc] ;  /* 0x00000c10021b7981 */ /* 0x000f62000c1e1900 */
[----:B------:R-:W-:-:S04]  /*04e0*/  UIADD3 UR5, UPT, UPT, UR5, 0x8, URZ ;  /* 0x0000000805057890 */ /* 0x000fc8000fffe0ff */
[----:B------:R-:W-:Y:S01]  /*04f0*/  UISETP.NE.AND UP1, UPT, UR5, URZ, UPT ;  /* 0x000000ff0500728c */ /* 0x000fe2000bf25270 */
[----:B--2---:R-:W-:-:S04]  /*0500*/  IMAD R21, R21, R22, R23 ;  /* 0x0000001615157224 */ /* 0x004fc800078e0217 */
[----:B---3--:R-:W-:-:S04]  /*0510*/  IMAD R19, R19, R20, R21 ;  /* 0x0000001413137224 */ /* 0x008fc800078e0215 */
[----:B----4-:R-:W-:-:S04]  /*0520*/  IMAD R17, R17, R18, R19 ;  /* 0x0000001211117224 */ /* 0x010fc800078e0213 */
[----:B------:R-:W-:-:S04]  /*0530*/  IMAD R15, R15, R16, R17 ;  /* 0x000000100f0f7224 */ /* 0x000fc800078e0211 */
[----:B------:R-:W-:-:S04]  /*0540*/  IMAD R5, R24, R5, R15 ;  /* 0x0000000518057224 */ /* 0x000fc800078e020f */
[----:B-----5:R-:W-:Y:S01]  /*0550*/  IMAD R5, R25, R6, R5 ;  /* 0x0000000619057224 */ /* 0x020fe200078e0205 */
[----:B------:R-:W-:-:S03]  /*0560*/  IADD3 R6, P0, PT, R2, 0x20, RZ ;  /* 0x0000002002067810 */ /* 0x000fc60007f1e0ff */
[----:B------:R-:W-:Y:S01]  /*0570*/  IMAD R5, R26, R9, R5 ;  /* 0x000000091a057224 */ /* 0x000fe200078e0205 */
[----:B------:R-:W-:Y:S02]  /*0580*/  MOV R9, UR18 ;  /* 0x0000001200097c02 */ /* 0x000fe40008000f00 */
[----:B------:R-:W-:Y:S02]  /*0590*/  IADD3.X R7, PT, PT, RZ, R3, RZ, P0, !PT ;  /* 0x00000003ff077210 */ /* 0x000fe400007fe4ff */
[----:B------:R-:W-:Y:S01]  /*05a0*/  LEA R0, R9, R0, 0x3 ;  /* 0x0000000009007211 */ /* 0x000fe200078e18ff */
[----:B------:R-:W-:Y:S01]  /*05b0*/  IMAD R23, R27, R10, R5 ;  /* 0x0000000a1b177224 */ /* 0x000fe200078e0205 */
[----:B------:R-:W-:Y:S06]  /*05c0*/  BRA.U UP1, `(.L_x_2) ;  /* 0xfffffffd012c7547 */ /* 0x000fec000b83ffff */
.L_x_1:
[----:B------:R-:W-:Y:S05]  /*05d0*/  BRA.U !UP0, `(.L_x_0) ;  /* 0x0000000508387547 */ /* 0x000fea000b800000 */
[----:B------:R-:W-:Y:S02]  /*05e0*/  UISETP.GE.U32.AND UP0, UPT, UR19, 0x4, UPT ;  /* 0x000000041300788c */ /* 0x000fe4000bf06070 */
[----:B------:R-:W-:-:S04]  /*05f0*/  ULOP3.LUT UR5, UR18, 0x3, URZ, 0xc0, !UPT ;  /* 0x0000000312057892 */ /* 0x000fc8000f8ec0ff */
[----:B------:R-:W-:-:S03]  /*0600*/  UISETP.NE.AND UP1, UPT, UR5, URZ, UPT ;  /* 0x000000ff0500728c */ /* 0x000fc6000bf25270 */
[----:B------:R-:W-:Y:S08]  /*0610*/  BRA.U !UP0, `(.L_x_3) ;  /* 0x00000001087c7547 */ /* 0x000ff0000b800000 */
[----:B------:R-:W1:Y:S01]  /*0620*/  LDC.64 R4, c[0x0][0x388] ;  /* 0x0000e200ff047b82 */ /* 0x000e620000000a00 */
[----:B------:R-:W2:Y:S01]  /*0630*/  LDCU.64 UR6, c[0x0][0x380] ;  /* 0x00007000ff0677ac */ /* 0x000ea20008000a00 */
[----:B------:R-:W-:Y:S01]  /*0640*/  MOV R9, UR4 ;  /* 0x0000000400097c02 */ /* 0x000fe20008000f00 */
[C---:B------:R-:W-:Y:S01]  /*0650*/  VIADD R3, R13.reuse, UR4 ;  /* 0x000000040d037c36 */ /* 0x040fe20008000000 */
[----:B------:R-:W-:Y:S02]  /*0660*/  IADD3 R0, P0, PT, R13, UR4, RZ ;  /* 0x000000040d007c10 */ /* 0x000fe4000ff1e0ff */
[----:B------:R-:W-:Y:S01]  /*0670*/  MOV R11, UR18 ;  /* 0x00000012000b7c02 */ /* 0x000fe20008000f00 */
[----:B------:R-:W-:Y:S01]  /*0680*/  IMAD R9, R9, UR18, R12 ;  /* 0x0000001209097c24 */ /* 0x000fe2000f8e020c */
[----:B------:R-:W3:Y:S01]  /*0690*/  LDC.64 R6, c[0x0][0x380] ;  /* 0x0000e000ff067b82 */ /* 0x000ee20000000a00 */
[----:B------:R-:W-:Y:S02]  /*06a0*/  MOV R17, UR18 ;  /* 0x0000001200117c02 */ /* 0x000fe40008000f00 */
[----:B-1----:R-:W-:Y:S01]  /*06b0*/  IMAD.WIDE R4, R9, 0x4, R4 ;  /* 0x0000000409047825 */ /* 0x002fe200078e0204 */
[----:B------:R-:W-:-:S05]  /*06c0*/  MOV R9, UR18 ;  /* 0x0000001200097c02 */ /* 0x000fca0008000f00 */
[----:B------:R-:W-:Y:S02]  /*06d0*/  IMAD.WIDE.U32 R8, R9, 0x4, R4 ;  /* 0x0000000409087825 */ /* 0x000fe400078e0004 */
[----:B0-----:R-:W4:Y:S02]  /*06e0*/  LDG.E R4, desc[UR16][R4.64] ;  /* 0x0000001004047981 */ /* 0x001f24000c1e1900 */
[----:B---3--:R-:W-:Y:S01]  /*06f0*/  IMAD.WIDE.U32 R6, R3, 0x4, R6 ;  /* 0x0000000403067825 */ /* 0x008fe200078e0006 */
[----:B------:R-:W-:Y:S02]  /*0700*/  IADD3.X R3, PT, PT, RZ, RZ, RZ, P0, !PT ;  /* 0x000000ffff037210 */ /* 0x000fe400007fe4ff */
[C---:B--2---:R-:W-:Y:S01]  /*0710*/  LEA R2, P0, R0.reuse, UR6, 0x2 ;  /* 0x0000000600027c11 */ /* 0x044fe2000f8010ff */
[----:B------:R-:W-:Y:S02]  /*0720*/  IMAD.WIDE.U32 R10, R11, 0x4, R8 ;  /* 0x000000040b0a7825 */ /* 0x000fe400078e0008 */
[----:B------:R-:W4:Y:S01]  /*0730*/  LDG.E R6, desc[UR16][R6.64] ;  /* 0x0000001006067981 */ /* 0x000f22000c1e1900 */
[----:B------:R-:W-:-:S03]  /*0740*/  LEA.HI.X R3, R0, UR7, R3, 0x2, P0 ;  /* 0x0000000700037c11 */ /* 0x000fc600080f1403 */
[----:B------:R-:W2:Y:S01]  /*0750*/  LDG.E R0, desc[UR16][R8.64] ;  /* 0x0000001008007981 */ /* 0x000ea2000c1e1900 */
[----:B------:R-:W-:-:S03]  /*0760*/  IMAD.WIDE.U32 R16, R17, 0x4, R10 ;  /* 0x0000000411107825 */ /* 0x000fc600078e000a */
[----:B------:R-:W2:Y:S04]  /*0770*/  LDG.E R15, desc[UR16][R2.64+0x4] ;  /* 0x00000410020f7981 */ /* 0x000ea8000c1e1900 */
[----:B------:R-:W3:Y:S04]  /*0780*/  LDG.E R18, desc[UR16][R10.64] ;  /* 0x000000100a127981 */ /* 0x000ee8000c1e1900 */
[----:B------:R-:W3:Y:S04]  /*0790*/  LDG.E R19, desc[UR16][R2.64+0x8] ;  /* 0x0000081002137981 */ /* 0x000ee8000c1e1900 */
[----:B------:R-:W5:Y:S04]  /*07a0*/  LDG.E R21, desc[UR16][R2.64+0xc] ;  /* 0x00000c1002157981 */ /* 0x000f68000c1e1900 */
[----:B------:R-:W5:Y:S01]  /*07b0*/  LDG.E R16, desc[UR16][R16.64] ;  /* 0x0000001010107981 */ /* 0x000f62000c1e1900 */
[----:B------:R-:W-:Y:S01]  /*07c0*/  UIADD3 UR4, UPT, UPT, UR4, 0x4, URZ ;  /* 0x0000000404047890 */ /* 0x000fe2000fffe0ff */
[----:B----4-:R-:W-:-:S04]  /*07d0*/  IMAD R6, R6, R4, R23 ;  /* 0x0000000406067224 */ /* 0x010fc800078e0217 */
[----:B--2---:R-:W-:-:S04]  /*07e0*/  IMAD R0, R15, R0, R6 ;  /* 0x000000000f007224 */ /* 0x004fc800078e0206 */
[----:B---3--:R-:W-:-:S04]  /*07f0*/  IMAD R0, R19, R18, R0 ;  /* 0x0000001213007224 */ /* 0x008fc800078e0200 */
[----:B-----5:R-:W-:-:S07]  /*0800*/  IMAD R23, R21, R16, R0 ;  /* 0x0000001015177224 */ /* 0x020fce00078e0200 */
.L_x_3:
[----:B------:R-:W-:Y:S05]  /*0810*/  BRA.U !UP1, `(.L_x_0) ;  /* 0x0000000109a87547 */ /* 0x000fea000b800000 */
[----:B------:R-:W-:Y:S01]  /*0820*/  UISETP.NE.AND UP0, UPT, UR5, 0x1, UPT ;  /* 0x000000010500788c */ /* 0x000fe2000bf05270 */
[----:B------:R-:W-:Y:S01]  /*0830*/  MOV R7, UR4 ;  /* 0x0000000400077c02 */ /* 0x000fe20008000f00 */
[----:B------:R-:W-:Y:S02]  /*0840*/  ULOP3.LUT UR5, UR18, 0x1, URZ, 0xc0, !UPT ;  /* 0x0000000112057892 */ /* 0x000fe4000f8ec0ff */
[----:B------:R-:W-:Y:S02]  /*0850*/  IMAD.U32 R17, RZ, RZ, UR18 ;  /* 0x00000012ff117e24 */ /* 0x000fe4000f8e00ff */
[----:B------:R-:W-:Y:S01]  /*0860*/  UISETP.NE.U32.AND UP1, UPT, UR5, 0x1, UPT ;  /* 0x000000010500788c */ /* 0x000fe2000bf25070 */
[----:B------:R-:W-:-:S04]  /*0870*/  PLOP3.LUT P1, PT, PT, PT, UP0, 0x80, 0x8 ;  /* 0x000000000008781c */ /* 0x000fc80003f2f008 */
[----:B------:R-:W1:Y:S01]  /*0880*/  @UP0 LDCU.128 UR8, c[0x0][0x380] ;  /* 0x00007000ff0807ac */ /* 0x000e620008000c00 */
[----:B------:R-:W-:Y:S01]  /*0890*/  PLOP3.LUT P0, PT, PT, PT, UP1, 0x80, 0x8 ;  /* 0x000000000008781c */ /* 0x000fe20003f0f018 */
[----:B------:R-:W2:Y:S04]  /*08a0*/  @UP0 LDCU.64 UR6, c[0x0][0x380] ;  /* 0x00007000ff0607ac */ /* 0x000ea80008000a00 */
[----:B------:R-:W3:Y:S03]  /*08b0*/  @!UP1 LDCU.128 UR12, c[0x0][0x380] ;  /* 0x00007000ff0c97ac */ /* 0x000ee60008000c00 */
[C---:B------:R-:W-:Y:S02]  /*08c0*/  @P1 IADD3 R3, PT, PT, R13.reuse, UR4, RZ ;  /* 0x000000040d031c10 */ /* 0x040fe4000fffe0ff */
[----:B------:R-:W-:Y:S01]  /*08d0*/  @P1 IADD3 R6, P2, PT, R13, UR4, RZ ;  /* 0x000000040d061c10 */ /* 0x000fe2000ff5e0ff */
[----:B------:R-:W-:Y:S01]  /*08e0*/  @UP0 UIADD3 UR4, UPT, UPT, UR4, 0x2, URZ ;  /* 0x0000000204040890 */ /* 0x000fe2000fffe0ff */
[----:B-1----:R-:W-:Y:S01]  /*08f0*/  MOV R11, UR9 ;  /* 0x00000009000b7c02 */ /* 0x002fe20008000f00 */
[----:B------:R-:W-:Y:S01]  /*0900*/  IMAD.U32 R10, RZ, RZ, UR8 ;  /* 0x00000008ff0a7e24 */ /* 0x000fe2000f8e00ff */
[----:B------:R-:W-:-:S02]  /*0910*/  MOV R4, UR10 ;  /* 0x0000000a00047c02 */ /* 0x000fc40008000f00 */
[----:B------:R-:W-:Y:S01]  /*0920*/  MOV R5, UR11 ;  /* 0x0000000b00057c02 */ /* 0x000fe20008000f00 */
[----:B------:R-:W-:-:S04]  /*0930*/  @P1 IMAD.WIDE.U32 R10, R3, 0x4, R10 ;  /* 0x00000004030a1825 */ /* 0x000fc800078e000a */
[----:B------:R-:W-:Y:S01]  /*0940*/  @P1 IMAD R3, R7, UR18, R12 ;  /* 0x0000001207031c24 */ /* 0x000fe2000f8e020c */
[----:B------:R-:W-:Y:S01]  /*0950*/  @P1 IADD3.X R7, PT, PT, RZ, RZ, RZ, P2, !PT ;  /* 0x000000ffff071210 */ /* 0x000fe200017fe4ff */
[----:B0-----:R-:W4:Y:S01]  /*0960*/  @P1 LDG.E R0, desc[UR16][R10.64] ;  /* 0x000000100a001981 */ /* 0x001f22000c1e1900 */
[C---:B--2---:R-:W-:Y:S01]  /*0970*/  @P1 LEA R2, P2, R6.reuse, UR6, 0x2 ;  /* 0x0000000606021c11 */ /* 0x044fe2000f8410ff */
[----:B------:R-:W-:Y:S01]  /*0980*/  @P1 IMAD.WIDE R4, R3, 0x4, R4 ;  /* 0x0000000403041825 */ /* 0x000fe200078e0204 */
[----:B------:R-:W-:Y:S02]  /*0990*/  MOV R15, UR4 ;  /* 0x00000004000f7c02 */ /* 0x000fe40008000f00 */
[----:B------:R-:W-:Y:S02]  /*09a0*/  @P1 LEA.HI.X R3, R6, UR7, R7, 0x2, P2 ;  /* 0x0000000706031c11 */ /* 0x000fe400090f1407 */
[----:B---3--:R-:W-:Y:S01]  /*09b0*/  MOV R6, UR12 ;  /* 0x0000000c00067c02 */ /* 0x008fe20008000f00 */
[----:B------:R-:W-:Y:S01]  /*09c0*/  @P1 IMAD.WIDE.U32 R16, R17, 0x4, R4 ;  /* 0x0000000411101825 */ /* 0x000fe200078e0004 */
[----:B------:R-:W-:Y:S01]  /*09d0*/  MOV R7, UR13 ;  /* 0x0000000d00077c02 */ /* 0x000fe20008000f00 */
[----:B------:R-:W4:Y:S01]  /*09e0*/  @P1 LDG.E R4, desc[UR16][R4.64] ;  /* 0x0000001004041981 */ /* 0x000f22000c1e1900 */
[----:B------:R-:W-:Y:S01]  /*09f0*/  @!P0 IADD3 R13, PT, PT, R13, UR4, RZ ;  /* 0x000000040d0d8c10 */ /* 0x000fe2000fffe0ff */
[----:B------:R-:W-:Y:S01]  /*0a00*/  @!P0 IMAD R15, R15, UR18, R12 ;  /* 0x000000120f0f8c24 */ /* 0x000fe2000f8e020c */
[----:B------:R-:W-:Y:S01]  /*0a10*/  MOV R8, UR14 ;  /* 0x0000000e00087c02 */ /* 0x000fe20008000f00 */
[----:B------:R-:W2:Y:S01]  /*0a20*/  @P1 LDG.E R16, desc[UR16][R16.64] ;  /* 0x0000001010101981 */ /* 0x000ea2000c1e1900 */
[----:B------:R-:W-:Y:S01]  /*0a30*/  MOV R9, UR15 ;  /* 0x0000000f00097c02 */ /* 0x000fe20008000f00 */
[----:B------:R-:W-:-:S02]  /*0a40*/  @!P0 IMAD.WIDE.U32 R6, R13, 0x4, R6 ;  /* 0x000000040d068825 */ /* 0x000fc400078e0006 */
[----:B------:R-:W2:Y:S02]  /*0a50*/  @P1 LDG.E R3, desc[UR16][R2.64+0x4] ;  /* 0x0000041002031981 */ /* 0x000ea4000c1e1900 */
[----:B------:R-:W-:Y:S02]  /*0a60*/  @!P0 IMAD.WIDE R8, R15, 0x4, R8 ;  /* 0x000000040f088825 */ /* 0x000fe400078e0208 */
[----:B------:R-:W3:Y:S04]  /*0a70*/  @!P0 LDG.E R6, desc[UR16][R6.64] ;  /* 0x0000001006068981 */ /* 0x000ee8000c1e1900 */
[----:B------:R-:W3:Y:S01]  /*0a80*/  @!P0 LDG.E R8, desc[UR16][R8.64] ;  /* 0x0000001008088981 */ /* 0x000ee2000c1e1900 */
[----:B----4-:R-:W-:-:S04]  /*0a90*/  @P1 IMAD R0, R0, R4, R23 ;  /* 0x0000000400001224 */ /* 0x010fc800078e0217 */
[----:B--2---:R-:W-:-:S04]  /*0aa0*/  @P1 IMAD R23, R3, R16, R0 ;  /* 0x0000001003171224 */ /* 0x004fc800078e0200 */
[----:B---3--:R-:W-:-:S07]  /*0ab0*/  @!P0 IMAD R23, R6, R8, R23 ;  /* 0x0000000806178224 */ /* 0x008fce00078e0217 */
.L_x_0:
[----:B------:R-:W1:Y:S02]  /*0ac0*/  LDC.64 R2, c[0x0][0x390] ;  /* 0x0000e400ff027b82 */ /* 0x000e640000000a00 */
[----:B-1----:R-:W-:-:S05]  /*0ad0*/  IMAD.WIDE R14, R14, 0x4, R2 ;  /* 0x000000040e0e7825 */ /* 0x002fca00078e0202 */
[----:B0-----:R-:W-:Y:S01]  /*0ae0*/  STG.E desc[UR16][R14.64], R23 ;  /* 0x000000170e007986 */ /* 0x001fe2000c101910 */
[----:B------:R-:W-:Y:S05]  /*0af0*/  EXIT ;  /* 0x000000000000794d */ /* 0x000fea0003800000 */
.L_x_4:
[----:B------:R-:W-:-:S00]  /*0b00*/  BRA `(.L_x_4) ;  /* 0xfffffffc00fc7947 */ /* 0x000fc0000383ffff */
[----:B------:R-:W-:-:S00]  /*0b10*/  NOP ;  /* 0x0000000000007918 */ /* 0x000fc00000000000 */
        /* <DEDUP_REMOVED lines=14> */
.L_x_5:


//--------------------- .nv.shared.reserved.0     --------------------------
	.section	.nv.shared.reserved.0,"aw",@nobits
	.weak		__nv_reservedSMEM_offset_0_alias
	.size		__nv_reservedSMEM_offset_0_alias, 0, 64
	.other		__nv_reservedSMEM_offset_0_alias,@"STO_CUDA_RESERVED_SHARED STV_DEFAULT"
__nv_reservedSMEM_offset_0_alias:
	.zero		0
	.zero		64


//--------------------- .nv.constant0._Z4multPiS_S_i --------------------------
	.section	.nv.constant0._Z4multPiS_S_i,"a",@progbits
	.sectionflags	@""
	.align	4
.nv.constant0._Z4multPiS_S_i:
	.zero		924


//--------------------- SYMBOLS --------------------------

	.type		.nv.reservedSmem.offset0,@object
	.size		.nv.reservedSmem.offset0,0x4
